//
// Generated by NVIDIA NVVM Compiler
//
// Compiler Build ID: CL-36424714
// Cuda compilation tools, release 13.0, V13.0.88
// Based on NVVM 20.0.0
//

.version 9.0
.target sm_100
.address_size 64

	// .globl	_Z12hidden_layerPfS_S_

.visible .entry _Z12hidden_layerPfS_S_(
	.param .u64 .ptr .align 1 _Z12hidden_layerPfS_S__param_0,
	.param .u64 .ptr .align 1 _Z12hidden_layerPfS_S__param_1,
	.param .u64 .ptr .align 1 _Z12hidden_layerPfS_S__param_2
)
{
	.reg .pred 	%p<2>;
	.reg .b32 	%r<10>;
	.reg .b32 	%f<53>;
	.reg .b64 	%rd<19>;

	ld.param.u64 	%rd8, [_Z12hidden_layerPfS_S__param_0];
	ld.param.u64 	%rd9, [_Z12hidden_layerPfS_S__param_1];
	ld.param.u64 	%rd7, [_Z12hidden_layerPfS_S__param_2];
	cvta.to.global.u64 	%rd10, %rd8;
	cvta.to.global.u64 	%rd11, %rd9;
	mov.u32 	%r5, %ctaid.x;
	mov.u32 	%r6, %ntid.x;
	mov.u32 	%r7, %tid.x;
	mad.lo.s32 	%r1, %r5, %r6, %r7;
	mul.lo.s32 	%r8, %r1, 784;
	mul.wide.s32 	%rd12, %r8, 4;
	add.s64 	%rd13, %rd12, %rd11;
	add.s64 	%rd18, %rd13, 32;
	add.s64 	%rd17, %rd10, 32;
	mov.f32 	%f52, 0f00000000;
	mov.b32 	%r9, 0;
$L__BB0_1:
	ld.global.f32 	%f4, [%rd18+-32];
	ld.global.f32 	%f5, [%rd17+-32];
	fma.rn.f32 	%f6, %f4, %f5, %f52;
	ld.global.f32 	%f7, [%rd18+-28];
	ld.global.f32 	%f8, [%rd17+-28];
	fma.rn.f32 	%f9, %f7, %f8, %f6;
	ld.global.f32 	%f10, [%rd18+-24];
	ld.global.f32 	%f11, [%rd17+-24];
	fma.rn.f32 	%f12, %f10, %f11, %f9;
	ld.global.f32 	%f13, [%rd18+-20];
	ld.global.f32 	%f14, [%rd17+-20];
	fma.rn.f32 	%f15, %f13, %f14, %f12;
	ld.global.f32 	%f16, [%rd18+-16];
	ld.global.f32 	%f17, [%rd17+-16];
	fma.rn.f32 	%f18, %f16, %f17, %f15;
	ld.global.f32 	%f19, [%rd18+-12];
	ld.global.f32 	%f20, [%rd17+-12];
	fma.rn.f32 	%f21, %f19, %f20, %f18;
	ld.global.f32 	%f22, [%rd18+-8];
	ld.global.f32 	%f23, [%rd17+-8];
	fma.rn.f32 	%f24, %f22, %f23, %f21;
	ld.global.f32 	%f25, [%rd18+-4];
	ld.global.f32 	%f26, [%rd17+-4];
	fma.rn.f32 	%f27, %f25, %f26, %f24;
	ld.global.f32 	%f28, [%rd18];
	ld.global.f32 	%f29, [%rd17];
	fma.rn.f32 	%f30, %f28, %f29, %f27;
	ld.global.f32 	%f31, [%rd18+4];
	ld.global.f32 	%f32, [%rd17+4];
	fma.rn.f32 	%f33, %f31, %f32, %f30;
	ld.global.f32 	%f34, [%rd18+8];
	ld.global.f32 	%f35, [%rd17+8];
	fma.rn.f32 	%f36, %f34, %f35, %f33;
	ld.global.f32 	%f37, [%rd18+12];
	ld.global.f32 	%f38, [%rd17+12];
	fma.rn.f32 	%f39, %f37, %f38, %f36;
	ld.global.f32 	%f40, [%rd18+16];
	ld.global.f32 	%f41, [%rd17+16];
	fma.rn.f32 	%f42, %f40, %f41, %f39;
	ld.global.f32 	%f43, [%rd18+20];
	ld.global.f32 	%f44, [%rd17+20];
	fma.rn.f32 	%f45, %f43, %f44, %f42;
	ld.global.f32 	%f46, [%rd18+24];
	ld.global.f32 	%f47, [%rd17+24];
	fma.rn.f32 	%f48, %f46, %f47, %f45;
	ld.global.f32 	%f49, [%rd18+28];
	ld.global.f32 	%f50, [%rd17+28];
	fma.rn.f32 	%f52, %f49, %f50, %f48;
	add.s32 	%r9, %r9, 16;
	add.s64 	%rd18, %rd18, 64;
	add.s64 	%rd17, %rd17, 64;
	setp.ne.s32 	%p1, %r9, 784;
	@%p1 bra 	$L__BB0_1;
	cvta.to.global.u64 	%rd14, %rd7;
	max.f32 	%f51, %f52, 0f00000000;
	mul.wide.s32 	%rd15, %r1, 4;
	add.s64 	%rd16, %rd14, %rd15;
	st.global.f32 	[%rd16], %f51;
	ret;

}


// ===== COMPILED SASS (sm_100) =====

	.target	sm_100

	.elftype	@"ET_EXEC"


//--------------------- .note.nv.tkinfo           --------------------------
	.section	.note.nv.tkinfo,"",@"SHT_NOTE"
	.sectionflags	@"SHF_NOTE_NV_TKINFO"
	.tkinfo
        /*0018*/ 	.word	0x00000002
        /*0030*/ 	.string	""
        /*0030*/ 	.string	"ptxas"
        /*0030*/ 	.string	"Cuda compilation tools, release 13.0, V13.0.88"
        /*0030*/ 	.string	"Build cuda_13.0.r13.0/compiler.36424714_0"
        /*0030*/ 	.string	"-arch sm_100 -m 64 "



//--------------------- .note.nv.cuinfo           --------------------------
	.section	.note.nv.cuinfo,"",@"SHT_NOTE"
	.sectionflags	@"SHF_NOTE_NV_CUINFO"
        /*0018*/ 	.short	0x0002
        /*001a*/ 	.short	0x0064
        /*001c*/ 	.short	0x0082
	.zero		2


//--------------------- .nv.info                  --------------------------
	.section	.nv.info,"",@"SHT_CUDA_INFO"
	.align	4


	//----- nvinfo : EIATTR_REGCOUNT
	.align		4
        /*0000*/ 	.byte	0x04, 0x2f
        /*0002*/ 	.short	(.L_1 - .L_0)
	.align		4
.L_0:
        /*0004*/ 	.word	index@(_Z12hidden_layerPfS_S_)
        /*0008*/ 	.word	0x0000001e


	//----- nvinfo : EIATTR_FRAME_SIZE
	.align		4
.L_1:
        /*000c*/ 	.byte	0x04, 0x11
        /*000e*/ 	.short	(.L_3 - .L_2)
	.align		4
.L_2:
        /*0010*/ 	.word	index@(_Z12hidden_layerPfS_S_)
        /*0014*/ 	.word	0x00000000


	//----- nvinfo : EIATTR_MIN_STACK_SIZE
	.align		4
.L_3:
        /*0018*/ 	.byte	0x04, 0x12
        /*001a*/ 	.short	(.L_5 - .L_4)
	.align		4
.L_4:
        /*001c*/ 	.word	index@(_Z12hidden_layerPfS_S_)
        /*0020*/ 	.word	0x00000000
.L_5:


//--------------------- .nv.compat                --------------------------
	.section	.nv.compat,"",@"SHT_CUDA_COMPAT_INFO"
	.align	4
        /*0000*/ 	.byte	0x02, 0x09, 0x00, 0x00, 0x02, 0x02, 0x01, 0x00, 0x02, 0x05, 0x05, 0x00, 0x03, 0x07, 0x01, 0x01
        /*0010*/ 	.byte	0x02, 0x03, 0x00, 0x00, 0x02, 0x06, 0x01, 0x00, 0x04, 0x0b, 0x08, 0x00, 0x09, 0x00, 0x00, 0x00
        /*0020*/ 	.byte	0x00, 0x00, 0x00, 0x00


//--------------------- .nv.info._Z12hidden_layerPfS_S_ --------------------------
	.section	.nv.info._Z12hidden_layerPfS_S_,"",@"SHT_CUDA_INFO"
	.sectionflags	@""
	.align	4


	//----- nvinfo : EIATTR_CUDA_API_VERSION
	.align		4
        /*0000*/ 	.byte	0x04, 0x37
        /*0002*/ 	.short	(.L_7 - .L_6)
.L_6:
        /*0004*/ 	.word	0x00000082


	//----- nvinfo : EIATTR_KPARAM_INFO
	.align		4
.L_7:
        /*0008*/ 	.byte	0x04, 0x17
        /*000a*/ 	.short	(.L_9 - .L_8)
.L_8:
        /*000c*/ 	.word	0x00000000
        /*0010*/ 	.short	0x0002
        /*0012*/ 	.short	0x0010
        /*0014*/ 	.byte	0x00, 0xf5, 0x21, 0x00


	//----- nvinfo : EIATTR_KPARAM_INFO
	.align		4
.L_9:
        /*0018*/ 	.byte	0x04, 0x17
        /*001a*/ 	.short	(.L_11 - .L_10)
.L_10:
        /*001c*/ 	.word	0x00000000
        /*0020*/ 	.short	0x0001
        /*0022*/ 	.short	0x0008
        /*0024*/ 	.byte	0x00, 0xf5, 0x21, 0x00


	//----- nvinfo : EIATTR_KPARAM_INFO
	.align		4
.L_11:
        /*0028*/ 	.byte	0x04, 0x17
        /*002a*/ 	.short	(.L_13 - .L_12)
.L_12:
        /*002c*/ 	.word	0x00000000
        /*0030*/ 	.short	0x0000
        /*0032*/ 	.short	0x0000
        /*0034*/ 	.byte	0x00, 0xf5, 0x21, 0x00


	//----- nvinfo : EIATTR_SPARSE_MMA_MASK
	.align		4
.L_13:
        /*0038*/ 	.byte	0x03, 0x50
        /*003a*/ 	.short	0x0000


	//----- nvinfo : EIATTR_MAXREG_COUNT
	.align		4
        /*003c*/ 	.byte	0x03, 0x1b
        /*003e*/ 	.short	0x00ff


	//----- nvinfo : EIATTR_MERCURY_ISA_VERSION
	.align		4
        /*0040*/ 	.byte	0x03, 0x5f
        /*0042*/ 	.short	0x0101


	//----- nvinfo : EIATTR_VRC_CTA_INIT_COUNT
	.align		4
        /*0044*/ 	.byte	0x02, 0x4a
	.zero		1
	.zero		1


	//----- nvinfo : EIATTR_EXIT_INSTR_OFFSETS
	.align		4
        /*0048*/ 	.byte	0x04, 0x1c
        /*004a*/ 	.short	(.L_15 - .L_14)


	//   ....[0]....
.L_14:
        /*004c*/ 	.word	0x000004d0


	//----- nvinfo : EIATTR_CBANK_PARAM_SIZE
	.align		4
.L_15:
        /*0050*/ 	.byte	0x03, 0x19
        /*0052*/ 	.short	0x0018


	//----- nvinfo : EIATTR_PARAM_CBANK
	.align		4
        /*0054*/ 	.byte	0x04, 0x0a
        /*0056*/ 	.short	(.L_17 - .L_16)
	.align		4
.L_16:
        /*0058*/ 	.word	index@(.nv.constant0._Z12hidden_layerPfS_S_)
        /*005c*/ 	.short	0x0380
        /*005e*/ 	.short	0x0018


	//----- nvinfo : EIATTR_SW_WAR
	.align		4
.L_17:
        /*0060*/ 	.byte	0x04, 0x36
        /*0062*/ 	.short	(.L_19 - .L_18)
.L_18:
        /*0064*/ 	.word	0x00000008
.L_19:


//--------------------- .nv.callgraph             --------------------------
	.section	.nv.callgraph,"",@"SHT_CUDA_CALLGRAPH"
	.align	4
	.sectionentsize	8
	.align		4
        /*0000*/ 	.word	0x00000000
	.align		4
        /*0004*/ 	.word	0xffffffff
	.align		4
        /*0008*/ 	.word	0x00000000
	.align		4
        /*000c*/ 	.word	0xfffffffe
	.align		4
        /*0010*/ 	.word	0x00000000
	.align		4
        /*0014*/ 	.word	0xfffffffd
	.align		4
        /*0018*/ 	.word	0x00000000
	.align		4
        /*001c*/ 	.word	0xfffffffc


//--------------------- .text._Z12hidden_layerPfS_S_ --------------------------
	.section	.text._Z12hidden_layerPfS_S_,"ax",@progbits
	.align	128
        .global         _Z12hidden_layerPfS_S_
        .type           _Z12hidden_layerPfS_S_,@function
        .size           _Z12hidden_layerPfS_S_,(.L_x_2 - _Z12hidden_layerPfS_S_)
        .other          _Z12hidden_layerPfS_S_,@"STO_CUDA_ENTRY STV_DEFAULT"
_Z12hidden_layerPfS_S_:
.text._Z12hidden_layerPfS_S_:
[----:B------:R-:W-:Y:S01]  /*0000*/  LDC R1, c[0x0][0x37c] ;  /* 0x0000df00ff017b82 */ /* 0x000fe20000000800 */
[----:B------:R-:W0:Y:S07]  /*0010*/  S2R R5, SR_TID.X ;  /* 0x0000000000057919 */ /* 0x000e2e0000002100 */
[----:B------:R-:W0:Y:S01]  /*0020*/  S2UR UR6, SR_CTAID.X ;  /* 0x00000000000679c3 */ /* 0x000e220000002500 */
[----:B------:R-:W1:Y:S01]  /*0030*/  LDCU.64 UR4, c[0x0][0x380] ;  /* 0x00007000ff0477ac */ /* 0x000e620008000a00 */
[----:B------:R-:W-:-:S06]  /*0040*/  HFMA2 R10, -RZ, RZ, 0, 0 ;  /* 0x00000000ff0a7431 */ /* 0x000fcc00000001ff */
[----:B------:R-:W0:Y:S08]  /*0050*/  LDC R0, c[0x0][0x360] ;  /* 0x0000d800ff007b82 */ /* 0x000e300000000800 */
[----:B------:R-:W2:Y:S01]  /*0060*/  LDC.64 R2, c[0x0][0x388] ;  /* 0x0000e200ff027b82 */ /* 0x000ea20000000a00 */
[----:B-1----:R-:W-:-:S04]  /*0070*/  UIADD3 UR4, UP0, UPT, UR4, 0x20, URZ ;  /* 0x0000002004047890 */ /* 0x002fc8000ff1e0ff */
[----:B------:R-:W-:Y:S01]  /*0080*/  UIADD3.X UR5, UPT, UPT, URZ, UR5, URZ, UP0, !UPT ;  /* 0x00000005ff057290 */ /* 0x000fe200087fe4ff */
[----:B0-----:R-:W-:Y:S01]  /*0090*/  IMAD R0, R0, UR6, R5 ;  /* 0x0000000600007c24 */ /* 0x001fe2000f8e0205 */
[----:B------:R-:W0:Y:S03]  /*00a0*/  LDCU.64 UR6, c[0x0][0x358] ;  /* 0x00006b00ff0677ac */ /* 0x000e260008000a00 */
[----:B------:R-:W-:-:S04]  /*00b0*/  IMAD R5, R0, 0x310, RZ ;  /* 0x0000031000057824 */ /* 0x000fc800078e02ff */
[----:B--2---:R-:W-:-:S03]  /*00c0*/  IMAD.WIDE R2, R5, 0x4, R2 ;  /* 0x0000000405027825 */ /* 0x004fc600078e0202 */
[----:B------:R-:W-:Y:S02]  /*00d0*/  IADD3 R4, P0, PT, R2, 0x20, RZ ;  /* 0x0000002002047810 */ /* 0x000fe40007f1e0ff */
[----:B------:R-:W-:Y:S01]  /*00e0*/  MOV R2, UR4 ;  /* 0x0000000400027c02 */ /* 0x000fe20008000f00 */
[----:B------:R-:W-:Y:S01]  /*00f0*/  UMOV UR4, URZ ;  /* 0x000000ff00047c82 */ /* 0x000fe20008000000 */
[----:B------:R-:W-:Y:S02]  /*0100*/  IADD3.X R5, PT, PT, RZ, R3, RZ, P0, !PT ;  /* 0x00000003ff057210 */ /* 0x000fe400007fe4ff */
[----:B------:R-:W-:-:S07]  /*0110*/  MOV R3, UR5 ;  /* 0x0000000500037c02 */ /* 0x000fce0008000f00 */
.L_x_0:
[----:B0-----:R-:W2:Y:S04]  /*0120*/  LDG.E R11, desc[UR6][R4.64+-0x20] ;  /* 0xffffe006040b7981 */ /* 0x001ea8000c1e1900 */
[----:B------:R-:W2:Y:S04]  /*0130*/  LDG.E R12, desc[UR6][R2.64+-0x20] ;  /* 0xffffe006020c7981 */ /* 0x000ea8000c1e1900 */
[----:B------:R-:W3:Y:S04]  /*0140*/  LDG.E R24, desc[UR6][R4.64+-0x1c] ;  /* 0xffffe40604187981 */ /* 0x000ee8000c1e1900 */
[----:B------:R-:W3:Y:S04]  /*0150*/  LDG.E R25, desc[UR6][R2.64+-0x1c] ;  /* 0xffffe40602197981 */ /* 0x000ee8000c1e1900 */
[----:B------:R-:W4:Y:S04]  /*0160*/  LDG.E R19, desc[UR6][R4.64+-0x18] ;  /* 0xffffe80604137981 */ /* 0x000f28000c1e1900 */
[----:B------:R-:W4:Y:S04]  /*0170*/  LDG.E R18, desc[UR6][R2.64+-0x18] ;  /* 0xffffe80602127981 */ /* 0x000f28000c1e1900 */
[----:B------:R-:W5:Y:S04]  /*0180*/  LDG.E R22, desc[UR6][R4.64+-0x14] ;  /* 0xffffec0604167981 */ /* 0x000f68000c1e1900 */
        /* <DEDUP_REMOVED lines=11> */
[----:B------:R-:W5:Y:S01]  /*0240*/  LDG.E R13, desc[UR6][R2.64+0x4] ;  /* 0x00000406020d7981 */ /* 0x000f62000c1e1900 */
[----:B--2---:R-:W-:-:S03]  /*0250*/  FFMA R11, R11, R12, R10 ;  /* 0x0000000c0b0b7223 */ /* 0x004fc6000000000a */
[----:B------:R-:W2:Y:S04]  /*0260*/  LDG.E R12, desc[UR6][R4.64+0x4] ;  /* 0x00000406040c7981 */ /* 0x000ea8000c1e1900 */
[----:B------:R-:W2:Y:S01]  /*0270*/  LDG.E R10, desc[UR6][R4.64+0x8] ;  /* 0x00000806040a7981 */ /* 0x000ea2000c1e1900 */
[----:B---3--:R-:W-:-:S03]  /*0280*/  FFMA R24, R24, R25, R11 ;  /* 0x0000001918187223 */ /* 0x008fc6000000000b */
[----:B------:R-:W3:Y:S01]  /*0290*/  LDG.E R11, desc[UR6][R2.64+0x8] ;  /* 0x00000806020b7981 */ /* 0x000ee2000c1e1900 */
[----:B----4-:R-:W-:-:S03]  /*02a0*/  FFMA R25, R19, R18, R24 ;  /* 0x0000001213197223 */ /* 0x010fc60000000018 */
[----:B------:R-:W4:Y:S04]  /*02b0*/  LDG.E R18, desc[UR6][R4.64+0xc] ;  /* 0x00000c0604127981 */ /* 0x000f28000c1e1900 */
[----:B------:R-:W4:Y:S01]  /*02c0*/  LDG.E R19, desc[UR6][R2.64+0xc] ;  /* 0x00000c0602137981 */ /* 0x000f22000c1e1900 */
[----:B-----5:R-:W-:-:S03]  /*02d0*/  FFMA R25, R22, R23, R25 ;  /* 0x0000001716197223 */ /* 0x020fc60000000019 */
[----:B------:R-:W5:Y:S04]  /*02e0*/  LDG.E R22, desc[UR6][R4.64+0x10] ;  /* 0x0000100604167981 */ /* 0x000f68000c1e1900 */
[----:B------:R-:W5:Y:S01]  /*02f0*/  LDG.E R23, desc[UR6][R2.64+0x10] ;  /* 0x0000100602177981 */ /* 0x000f62000c1e1900 */
[----:B------:R-:W-:-:S03]  /*0300*/  FFMA R26, R20, R21, R25 ;  /* 0x00000015141a7223 */ /* 0x000fc60000000019 */
[----:B------:R-:W5:Y:S04]  /*0310*/  LDG.E R24, desc[UR6][R4.64+0x14] ;  /* 0x0000140604187981 */ /* 0x000f68000c1e1900 */
[----:B------:R-:W5:Y:S04]  /*0320*/  LDG.E R25, desc[UR6][R2.64+0x14] ;  /* 0x0000140602197981 */ /* 0x000f68000c1e1900 */
[----:B------:R-:W5:Y:S01]  /*0330*/  LDG.E R21, desc[UR6][R4.64+0x18] ;  /* 0x0000180604157981 */ /* 0x000f62000c1e1900 */
[----:B------:R-:W-:-:S03]  /*0340*/  FFMA R27, R9, R6, R26 ;  /* 0x00000006091b7223 */ /* 0x000fc6000000001a */
[----:B------:R-:W5:Y:S04]  /*0350*/  LDG.E R20, desc[UR6][R2.64+0x18] ;  /* 0x0000180602147981 */ /* 0x000f68000c1e1900 */
[----:B------:R0:W5:Y:S04]  /*0360*/  LDG.E R6, desc[UR6][R4.64+0x1c] ;  /* 0x00001c0604067981 */ /* 0x000168000c1e1900 */
[----:B------:R1:W5:Y:S01]  /*0370*/  LDG.E R9, desc[UR6][R2.64+0x1c] ;  /* 0x00001c0602097981 */ /* 0x000362000c1e1900 */
[----:B------:R-:W-:-:S04]  /*0380*/  FFMA R7, R8, R7, R27 ;  /* 0x0000000708077223 */ /* 0x000fc8000000001b */
[----:B------:R-:W-:-:S04]  /*0390*/  FFMA R7, R16, R17, R7 ;  /* 0x0000001110077223 */ /* 0x000fc80000000007 */
[----:B------:R-:W-:Y:S01]  /*03a0*/  FFMA R7, R14, R15, R7 ;  /* 0x0000000f0e077223 */ /* 0x000fe20000000007 */
[----:B------:R-:W-:-:S04]  /*03b0*/  UIADD3 UR4, UPT, UPT, UR4, 0x10, URZ ;  /* 0x0000001004047890 */ /* 0x000fc8000fffe0ff */
[----:B------:R-:W-:Y:S01]  /*03c0*/  UISETP.NE.AND UP0, UPT, UR4, 0x310, UPT ;  /* 0x000003100400788c */ /* 0x000fe2000bf05270 */
[----:B0-----:R-:W-:Y:S02]  /*03d0*/  IADD3 R4, P0, PT, R4, 0x40, RZ ;  /* 0x0000004004047810 */ /* 0x001fe40007f1e0ff */
[----:B-1----:R-:W-:Y:S02]  /*03e0*/  IADD3 R2, P1, PT, R2, 0x40, RZ ;  /* 0x0000004002027810 */ /* 0x002fe40007f3e0ff */
[----:B------:R-:W-:Y:S02]  /*03f0*/  IADD3.X R5, PT, PT, RZ, R5, RZ, P0, !PT ;  /* 0x00000005ff057210 */ /* 0x000fe400007fe4ff */
[----:B------:R-:W-:Y:S01]  /*0400*/  IADD3.X R3, PT, PT, RZ, R3, RZ, P1, !PT ;  /* 0x00000003ff037210 */ /* 0x000fe20000ffe4ff */
[----:B--2---:R-:W-:-:S04]  /*0410*/  FFMA R7, R12, R13, R7 ;  /* 0x0000000d0c077223 */ /* 0x004fc80000000007 */
[----:B---3--:R-:W-:-:S04]  /*0420*/  FFMA R7, R10, R11, R7 ;  /* 0x0000000b0a077223 */ /* 0x008fc80000000007 */
[----:B----4-:R-:W-:-:S04]  /*0430*/  FFMA R7, R18, R19, R7 ;  /* 0x0000001312077223 */ /* 0x010fc80000000007 */
[----:B-----5:R-:W-:-:S04]  /*0440*/  FFMA R7, R22, R23, R7 ;  /* 0x0000001716077223 */ /* 0x020fc80000000007 */
[----:B------:R-:W-:-:S04]  /*0450*/  FFMA R24, R24, R25, R7 ;  /* 0x0000001918187223 */ /* 0x000fc80000000007 */
[----:B------:R-:W-:-:S04]  /*0460*/  FFMA R21, R21, R20, R24 ;  /* 0x0000001415157223 */ /* 0x000fc80000000018 */
[----:B------:R-:W-:Y:S01]  /*0470*/  FFMA R10, R6, R9, R21 ;  /* 0x00000009060a7223 */ /* 0x000fe20000000015 */
[----:B------:R-:W-:Y:S06]  /*0480*/  BRA.U UP0, `(.L_x_0) ;  /* 0xfffffffd00247547 */ /* 0x000fec000b83ffff */
[----:B------:R-:W0:Y:S01]  /*0490*/  LDC.64 R2, c[0x0][0x390] ;  /* 0x0000e400ff027b82 */ /* 0x000e220000000a00 */
[----:B------:R-:W-:Y:S01]  /*04a0*/  FMNMX R5, RZ, R10, !PT ;  /* 0x0000000aff057209 */ /* 0x000fe20007800000 */
[----:B0-----:R-:W-:-:S05]  /*04b0*/  IMAD.WIDE R2, R0, 0x4, R2 ;  /* 0x0000000400027825 */ /* 0x001fca00078e0202 */
[----:B------:R-:W-:Y:S01]  /*04c0*/  STG.E desc[UR6][R2.64], R5 ;  /* 0x0000000502007986 */ /* 0x000fe2000c101906 */
[----:B------:R-:W-:Y:S05]  /*04d0*/  EXIT ;  /* 0x000000000000794d */ /* 0x000fea0003800000 */
.L_x_1:
[----:B------:R-:W-:-:S00]  /*04e0*/  BRA `(.L_x_1) ;  /* 0xfffffffc00fc7947 */ /* 0x000fc0000383ffff */
[----:B------:R-:W-:-:S00]  /*04f0*/  NOP ;  /* 0x0000000000007918 */ /* 0x000fc00000000000 */
        /* <DEDUP_REMOVED lines=8> */
.L_x_2:


//--------------------- .nv.shared.reserved.0     --------------------------
	.section	.nv.shared.reserved.0,"aw",@nobits
	.weak		__nv_reservedSMEM_offset_0_alias
	.size		__nv_reservedSMEM_offset_0_alias, 0, 64
	.other		__nv_reservedSMEM_offset_0_alias,@"STO_CUDA_RESERVED_SHARED STV_DEFAULT"
__nv_reservedSMEM_offset_0_alias:
	.zero		0
	.zero		64


//--------------------- .nv.constant0._Z12hidden_layerPfS_S_ --------------------------
	.section	.nv.constant0._Z12hidden_layerPfS_S_,"a",@progbits
	.sectionflags	@""
	.align	4
.nv.constant0._Z12hidden_layerPfS_S_:
	.zero		920


//--------------------- SYMBOLS --------------------------

	.type		.nv.reservedSmem.offset0,@object
	.size		.nv.reservedSmem.offset0,0x4
